	.headerflags	@"EF_CUDA_TEXMODE_UNIFIED EF_CUDA_64BIT_ADDRESS EF_CUDA_SM86 EF_CUDA_VIRTUAL_SM(EF_CUDA_SM86)"
	.elftype	@"ET_EXEC"


//--------------------- .nv.info                  --------------------------
	.section	.nv.info,"",@"SHT_CUDA_INFO"
	.align	4


	//----- nvinfo : EIATTR_REGCOUNT
	.align		4
        /*0000*/ 	.byte	0x04, 0x2f
        /*0002*/ 	.short	(.L_1 - .L_0)
	.align		4
.L_0:
        /*0004*/ 	.word	index@(triton_red_fused_addmm_0)
        /*0008*/ 	.word	0x00000028


	//----- nvinfo : EIATTR_MIN_STACK_SIZE
	.align		4
.L_1:
        /*000c*/ 	.byte	0x04, 0x12
        /*000e*/ 	.short	(.L_3 - .L_2)
	.align		4
.L_2:
        /*0010*/ 	.word	index@(triton_red_fused_addmm_0)
        /*0014*/ 	.word	0x00000000


	//----- nvinfo : EIATTR_FRAME_SIZE
	.align		4
.L_3:
        /*0018*/ 	.byte	0x04, 0x11
        /*001a*/ 	.short	(.L_5 - .L_4)
	.align		4
.L_4:
        /*001c*/ 	.word	index@(triton_red_fused_addmm_0)
        /*0020*/ 	.word	0x00000000


	//----- nvinfo : EIATTR_MIN_STACK_SIZE
	.align		4
.L_5:
        /*0024*/ 	.byte	0x04, 0x12
        /*0026*/ 	.short	(.L_7 - .L_6)
	.align		4
.L_6:
        /*0028*/ 	.word	index@(triton_red_fused_addmm_0)
        /*002c*/ 	.word	0x00000000
.L_7:


//--------------------- .nv.info.triton_red_fused_addmm_0 --------------------------
	.section	.nv.info.triton_red_fused_addmm_0,"",@"SHT_CUDA_INFO"
	.sectionflags	@""
	.align	4


	//----- nvinfo : EIATTR_CUDA_API_VERSION
	.align		4
        /*0000*/ 	.byte	0x04, 0x37
        /*0002*/ 	.short	(.L_9 - .L_8)
.L_8:
        /*0004*/ 	.word	0x0000007c


	//----- nvinfo : EIATTR_SW2861232_WAR
	.align		4
.L_9:
        /*0008*/ 	.byte	0x01, 0x35
	.zero		2


	//----- nvinfo : EIATTR_PARAM_CBANK
	.align		4
        /*000c*/ 	.byte	0x04, 0x0a
        /*000e*/ 	.short	(.L_11 - .L_10)
	.align		4
.L_10:
        /*0010*/ 	.word	index@(.nv.constant0.triton_red_fused_addmm_0)
        /*0014*/ 	.short	0x0160
        /*0016*/ 	.short	0x0028


	//----- nvinfo : EIATTR_CBANK_PARAM_SIZE
	.align		4
.L_11:
        /*0018*/ 	.byte	0x03, 0x19
        /*001a*/ 	.short	0x0028


	//----- nvinfo : EIATTR_KPARAM_INFO
	.align		4
        /*001c*/ 	.byte	0x04, 0x17
        /*001e*/ 	.short	(.L_13 - .L_12)
.L_12:
        /*0020*/ 	.word	0x00000000
        /*0024*/ 	.short	0x0005
        /*0026*/ 	.short	0x0020
        /*0028*/ 	.byte	0x00, 0xf4, 0x21, 0x00


	//----- nvinfo : EIATTR_KPARAM_INFO
	.align		4
.L_13:
        /*002c*/ 	.byte	0x04, 0x17
        /*002e*/ 	.short	(.L_15 - .L_14)
.L_14:
        /*0030*/ 	.word	0x00000000
        /*0034*/ 	.short	0x0004
        /*0036*/ 	.short	0x001c
        /*0038*/ 	.byte	0x00, 0xf0, 0x11, 0x00


	//----- nvinfo : EIATTR_KPARAM_INFO
	.align		4
.L_15:
        /*003c*/ 	.byte	0x04, 0x17
        /*003e*/ 	.short	(.L_17 - .L_16)
.L_16:
        /*0040*/ 	.word	0x00000000
        /*0044*/ 	.short	0x0003
        /*0046*/ 	.short	0x0018
        /*0048*/ 	.byte	0x00, 0xf0, 0x11, 0x00


	//----- nvinfo : EIATTR_KPARAM_INFO
	.align		4
.L_17:
        /*004c*/ 	.byte	0x04, 0x17
        /*004e*/ 	.short	(.L_19 - .L_18)
.L_18:
        /*0050*/ 	.word	0x00000000
        /*0054*/ 	.short	0x0002
        /*0056*/ 	.short	0x0010
        /*0058*/ 	.byte	0x00, 0xf4, 0x21, 0x00


	//----- nvinfo : EIATTR_KPARAM_INFO
	.align		4
.L_19:
        /*005c*/ 	.byte	0x04, 0x17
        /*005e*/ 	.short	(.L_21 - .L_20)
.L_20:
        /*0060*/ 	.word	0x00000000
        /*0064*/ 	.short	0x0001
        /*0066*/ 	.short	0x0008
        /*0068*/ 	.byte	0x00, 0xf4, 0x21, 0x00


	//----- nvinfo : EIATTR_KPARAM_INFO
	.align		4
.L_21:
        /*006c*/ 	.byte	0x04, 0x17
        /*006e*/ 	.short	(.L_23 - .L_22)
.L_22:
        /*0070*/ 	.word	0x00000000
        /*0074*/ 	.short	0x0000
        /*0076*/ 	.short	0x0000
        /*0078*/ 	.byte	0x00, 0xf4, 0x21, 0x00


	//----- nvinfo : EIATTR_MAXREG_COUNT
	.align		4
.L_23:
        /*007c*/ 	.byte	0x03, 0x1b
        /*007e*/ 	.short	0x00ff


	//----- nvinfo : EIATTR_COOP_GROUP_MASK_REGIDS
	.align		4
        /*0080*/ 	.byte	0x04, 0x29
        /*0082*/ 	.short	(.L_25 - .L_24)


	//   ....[0]....
.L_24:
        /*0084*/ 	.word	0xffffffff


	//   ....[1]....
        /*0088*/ 	.word	0xffffffff


	//   ....[2]....
        /*008c*/ 	.word	0xffffffff


	//   ....[3]....
        /*0090*/ 	.word	0xffffffff


	//   ....[4]....
        /*0094*/ 	.word	0xffffffff


	//   ....[5]....
        /*0098*/ 	.word	0xffffffff


	//   ....[6]....
        /*009c*/ 	.word	0xffffffff


	//----- nvinfo : EIATTR_COOP_GROUP_INSTR_OFFSETS
	.align		4
.L_25:
        /*00a0*/ 	.byte	0x04, 0x28
        /*00a2*/ 	.short	(.L_27 - .L_26)


	//   ....[0]....
.L_26:
        /*00a4*/ 	.word	0x00001350


	//   ....[1]....
        /*00a8*/ 	.word	0x00001370


	//   ....[2]....
        /*00ac*/ 	.word	0x00001390


	//   ....[3]....
        /*00b0*/ 	.word	0x000013b0


	//   ....[4]....
        /*00b4*/ 	.word	0x000013e0


	//   ....[5]....
        /*00b8*/ 	.word	0x00001480


	//   ....[6]....
        /*00bc*/ 	.word	0x000014b0


	//----- nvinfo : EIATTR_EXIT_INSTR_OFFSETS
	.align		4
.L_27:
        /*00c0*/ 	.byte	0x04, 0x1c
        /*00c2*/ 	.short	(.L_29 - .L_28)


	//   ....[0]....
.L_28:
        /*00c4*/ 	.word	0x00001580


	//   ....[1]....
        /*00c8*/ 	.word	0x000015e0


	//----- nvinfo : EIATTR_REQNTID
	.align		4
.L_29:
        /*00cc*/ 	.byte	0x04, 0x10
        /*00ce*/ 	.short	(.L_31 - .L_30)
.L_30:
        /*00d0*/ 	.word	0x00000100
        /*00d4*/ 	.word	0x00000001
        /*00d8*/ 	.word	0x00000001
.L_31:


//--------------------- .nv.callgraph             --------------------------
	.section	.nv.callgraph,"",@"SHT_CUDA_CALLGRAPH"
	.align	4
	.sectionentsize	8
	.align		4
        /*0000*/ 	.word	0x00000000
	.align		4
        /*0004*/ 	.word	0xffffffff
	.align		4
        /*0008*/ 	.word	0x00000000
	.align		4
        /*000c*/ 	.word	0xfffffffe
	.align		4
        /*0010*/ 	.word	0x00000000
	.align		4
        /*0014*/ 	.word	0xfffffffd
	.align		4
        /*0018*/ 	.word	0x00000000
	.align		4
        /*001c*/ 	.word	0xfffffffc


//--------------------- .nv.rel.action            --------------------------
	.section	.nv.rel.action,"",@"SHT_CUDA_RELOCINFO"
	.align	8
	.sectionentsize	8
        /*0000*/ 	.byte	0x73, 0x00, 0x00, 0x00, 0x00, 0x00, 0x00, 0x00, 0x00, 0x00, 0x00, 0x11, 0x25, 0x00, 0x05, 0x36


//--------------------- .nv.constant0.triton_red_fused_addmm_0 --------------------------
	.section	.nv.constant0.triton_red_fused_addmm_0,"a",@progbits
	.sectionflags	@""
	.align	4
.nv.constant0.triton_red_fused_addmm_0:
	.zero		392


//--------------------- .text.triton_red_fused_addmm_0 --------------------------
	.section	.text.triton_red_fused_addmm_0,"ax",@progbits
	.sectionflags	@"SHF_BARRIERS=1"
	.sectioninfo	@"SHI_REGISTERS=40"
	.align	128
        .global         triton_red_fused_addmm_0
        .type           triton_red_fused_addmm_0,@function
        .size           triton_red_fused_addmm_0,(.L_x_1 - triton_red_fused_addmm_0)
        .other          triton_red_fused_addmm_0,@"STO_CUDA_ENTRY STV_DEFAULT"
triton_red_fused_addmm_0:
.text.triton_red_fused_addmm_0:
[----:B------:R-:W-:Y:S02]  /*0000*/  MOV R1, c[0x0][0x28] ;  /* 0x00000a0000017a02 */ /* 0x000fe40000000f00 */
[----:B------:R-:W0:Y:S01]  /*0010*/  S2R R0, SR_TID.X ;  /* 0x0000000000007919 */ /* 0x000e220000002100 */
[----:B------:R-:W-:Y:S01]  /*0020*/  MOV R32, 0x2 ;  /* 0x0000000200207802 */ /* 0x000fe20000000f00 */
[----:B------:R-:W-:Y:S01]  /*0030*/  ULDC.64 UR4, c[0x0][0x118] ;  /* 0x0000460000047ab9 */ /* 0x000fe20000000a00 */
[----:B0-----:R-:W-:-:S04]  /*0040*/  SHF.L.U32 R21, R0, 0x1, RZ ;  /* 0x0000000100157819 */ /* 0x001fc800000006ff */
[----:B------:R-:W-:-:S05]  /*0050*/  LOP3.LUT R21, R21, 0x1fe, RZ, 0xc0, !PT ;  /* 0x000001fe15157812 */ /* 0x000fca00078ec0ff */
[----:B------:R-:W-:-:S05]  /*0060*/  IMAD.WIDE.U32 R36, R21, R32, c[0x0][0x160] ;  /* 0x0000580015247625 */ /* 0x000fca00078e0020 */
[----:B------:R-:W2:Y:S01]  /*0070*/  LDG.E.EL R3, [R36.64] ;  /* 0x0000000424037981 */ /* 0x000ea2000c2e1900 */
[----:B------:R-:W-:Y:S01]  /*0080*/  SHF.L.U32 R20, R0, 0x2, RZ ;  /* 0x0000000200147819 */ /* 0x000fe200000006ff */
[----:B------:R-:W-:Y:S01]  /*0090*/  CS2R R26, SRZ ;  /* 0x00000000001a7805 */ /* 0x000fe2000001ff00 */
[----:B------:R-:W-:Y:S02]  /*00a0*/  MOV R31, 0x3e800000 ;  /* 0x3e800000001f7802 */ /* 0x000fe40000000f00 */
[----:B------:R-:W-:Y:S02]  /*00b0*/  LOP3.LUT R20, R20, 0x1fc, RZ, 0xc0, !PT ;  /* 0x000001fc14147812 */ /* 0x000fe400078ec0ff */
[C---:B--2---:R-:W-:Y:S02]  /*00c0*/  SHF.L.U32 R8, R3.reuse, 0x10, RZ ;  /* 0x0000001003087819 */ /* 0x044fe400000006ff */
[----:B------:R-:W-:-:S03]  /*00d0*/  PRMT R3, R3, 0x7632, R3 ;  /* 0x0000763203037816 */ /* 0x000fc60000000003 */
[----:B------:R-:W-:Y:S01]  /*00e0*/  FADD R4, RZ, -R8 ;  /* 0x80000008ff047221 */ /* 0x000fe20000000000 */
[----:B------:R-:W-:-:S03]  /*00f0*/  SHF.L.U32 R9, R3, 0x10, RZ ;  /* 0x0000001003097819 */ /* 0x000fc600000006ff */
[----:B------:R-:W-:Y:S02]  /*0100*/  FMUL R4, R4, 1.4426950216293334961 ;  /* 0x3fb8aa3b04047820 */ /* 0x000fe40000400000 */
[----:B------:R-:W-:-:S03]  /*0110*/  FADD R3, RZ, -R9 ;  /* 0x80000009ff037221 */ /* 0x000fc60000000000 */
[----:B------:R-:W-:Y:S01]  /*0120*/  FSETP.GEU.AND P0, PT, R4, -126, PT ;  /* 0xc2fc00000400780b */ /* 0x000fe20003f0e000 */
[----:B------:R-:W-:-:S05]  /*0130*/  FMUL R5, R3, 1.4426950216293334961 ;  /* 0x3fb8aa3b03057820 */ /* 0x000fca0000400000 */
[----:B------:R-:W-:-:S07]  /*0140*/  FSETP.GEU.AND P1, PT, R5, -126, PT ;  /* 0xc2fc00000500780b */ /* 0x000fce0003f2e000 */
[----:B------:R-:W-:-:S04]  /*0150*/  @!P0 FMUL R4, R4, 0.5 ;  /* 0x3f00000004048820 */ /* 0x000fc80000400000 */
[----:B------:R0:W1:Y:S02]  /*0160*/  MUFU.EX2 R3, R4 ;  /* 0x0000000400037308 */ /* 0x0000640000000800 */
[----:B------:R-:W-:-:S06]  /*0170*/  @!P1 FMUL R5, R5, 0.5 ;  /* 0x3f00000005059820 */ /* 0x000fcc0000400000 */
[----:B------:R-:W2:Y:S01]  /*0180*/  MUFU.EX2 R6, R5 ;  /* 0x0000000500067308 */ /* 0x000ea20000000800 */
[----:B0-----:R-:W-:-:S04]  /*0190*/  SHF.R.U32.HI R4, RZ, 0x7, R0 ;  /* 0x00000007ff047819 */ /* 0x001fc80000011600 */
[----:B------:R-:W-:Y:S01]  /*01a0*/  SGXT.U32 R4, R4, 0x1 ;  /* 0x000000010404781a */ /* 0x000fe20000000000 */
[----:B-1----:R-:W-:-:S04]  /*01b0*/  @!P0 FMUL R3, R3, R3 ;  /* 0x0000000303038220 */ /* 0x002fc80000400000 */
[----:B------:R-:W-:Y:S02]  /*01c0*/  FADD R7, R3, 1 ;  /* 0x3f80000003077421 */ /* 0x000fe40000000000 */
[----:B------:R-:W0:Y:S01]  /*01d0*/  S2R R3, SR_CTAID.X ;  /* 0x0000000000037919 */ /* 0x000e220000002500 */
[----:B--2---:R-:W-:Y:S02]  /*01e0*/  @!P1 FMUL R6, R6, R6 ;  /* 0x0000000606069220 */ /* 0x004fe40000400000 */
[----:B------:R-:W-:Y:S02]  /*01f0*/  FSETP.GT.AND P0, PT, R7, 8.50705917302346158658e+37, PT ;  /* 0x7e8000000700780b */ /* 0x000fe40003f04000 */
[----:B------:R-:W-:Y:S02]  /*0200*/  FADD R6, R6, 1 ;  /* 0x3f80000006067421 */ /* 0x000fe40000000000 */
[----:B------:R-:W-:-:S03]  /*0210*/  FSEL R10, R31, 1, P0 ;  /* 0x3f8000001f0a7808 */ /* 0x000fc60000000000 */
[----:B------:R-:W-:-:S04]  /*0220*/  FSETP.GT.AND P1, PT, R6, 8.50705917302346158658e+37, PT ;  /* 0x7e8000000600780b */ /* 0x000fc80003f24000 */
[----:B------:R-:W-:Y:S02]  /*0230*/  FSEL R13, R31, 1, P1 ;  /* 0x3f8000001f0d7808 */ /* 0x000fe40000800000 */
[----:B------:R-:W-:-:S06]  /*0240*/  @P0 FMUL R7, R7, 0.25 ;  /* 0x3e80000007070820 */ /* 0x000fcc0000400000 */
[----:B------:R-:W1:Y:S01]  /*0250*/  MUFU.RCP R7, R7 ;  /* 0x0000000700077308 */ /* 0x000e620000001000 */
[----:B------:R-:W-:Y:S01]  /*0260*/  @P1 FMUL R6, R6, 0.25 ;  /* 0x3e80000006061820 */ /* 0x000fe20000400000 */
[----:B0-----:R-:W-:-:S04]  /*0270*/  SHF.L.U32 R3, R3, 0x1, RZ ;  /* 0x0000000103037819 */ /* 0x001fc800000006ff */
[----:B------:R-:W-:Y:S02]  /*0280*/  LOP3.LUT R5, R4, R3, RZ, 0xfc, !PT ;  /* 0x0000000304057212 */ /* 0x000fe400078efcff */
[----:B------:R-:W0:Y:S02]  /*0290*/  MUFU.RCP R6, R6 ;  /* 0x0000000600067308 */ /* 0x000e240000001000 */
[C---:B------:R-:W-:Y:S01]  /*02a0*/  ISETP.GE.AND P0, PT, R5.reuse, 0x2400, PT ;  /* 0x000024000500780c */ /* 0x040fe20003f06270 */
[----:B------:R-:W-:Y:S01]  /*02b0*/  IMAD R34, R5, 0xc00, R20 ;  /* 0x00000c0005227824 */ /* 0x000fe200078e0214 */
[----:B-1----:R-:W-:-:S04]  /*02c0*/  FMUL R11, R7, R10 ;  /* 0x0000000a070b7220 */ /* 0x002fc80000400000 */
[----:B------:R-:W-:Y:S01]  /*02d0*/  FMUL R8, R8, R11 ;  /* 0x0000000b08087220 */ /* 0x000fe20000400000 */
[----:B0-----:R-:W-:Y:S01]  /*02e0*/  FMUL R10, R6, R13 ;  /* 0x0000000d060a7220 */ /* 0x001fe20000400000 */
[----:B------:R-:W-:-:S03]  /*02f0*/  IMAD.WIDE R6, R34, R32, c[0x0][0x168] ;  /* 0x00005a0022067625 */ /* 0x000fc600078e0220 */
[----:B------:R-:W-:Y:S02]  /*0300*/  FMUL R9, R9, R10 ;  /* 0x0000000a09097220 */ /* 0x000fe40000400000 */
[----:B------:R0:W2:Y:S04]  /*0310*/  @!P0 LDG.E.EF.64 R26, [R6.64] ;  /* 0x00000004061a8981 */ /* 0x0000a8000c0e1b00 */
[----:B------:R-:W-:Y:S06]  /*0320*/  BAR.SYNC.DEFER_BLOCKING 0x0 ;  /* 0x0000000000007b1d */ /* 0x000fec0000010000 */
[----:B------:R1:W-:Y:S04]  /*0330*/  STS.64 [R21.X4], R8 ;  /* 0x0000000815007388 */ /* 0x0003e80000004a00 */
[----:B------:R-:W-:Y:S06]  /*0340*/  BAR.SYNC.DEFER_BLOCKING 0x0 ;  /* 0x0000000000007b1d */ /* 0x000fec0000010000 */
[----:B------:R-:W3:Y:S01]  /*0350*/  LDG.E.EL R5, [R36.64+0x400] ;  /* 0x0004000424057981 */ /* 0x000ee2000c2e1900 */
[----:B------:R-:W-:-:S03]  /*0360*/  CS2R R22, SRZ ;  /* 0x0000000000167805 */ /* 0x000fc6000001ff00 */
[----:B------:R-:W4:Y:S04]  /*0370*/  LDS.128 R16, [R20.X4] ;  /* 0x0000000014107984 */ /* 0x000f280000004c00 */
[----:B------:R0:W5:Y:S04]  /*0380*/  @!P0 LDG.E.EF.64 R22, [R6.64+0x400] ;  /* 0x0004000406168981 */ /* 0x000168000c0e1b00 */
[----:B------:R-:W-:Y:S01]  /*0390*/  BAR.SYNC.DEFER_BLOCKING 0x0 ;  /* 0x0000000000007b1d */ /* 0x000fe20000010000 */
[C---:B---3--:R-:W-:Y:S02]  /*03a0*/  SHF.L.U32 R10, R5.reuse, 0x10, RZ ;  /* 0x00000010050a7819 */ /* 0x048fe400000006ff */
        /* <DEDUP_REMOVED lines=9> */
[----:B-1----:R-:W1:Y:S02]  /*0440*/  MUFU.EX2 R8, R12 ;  /* 0x0000000c00087308 */ /* 0x002e640000000800 */
[----:B------:R-:W-:-:S06]  /*0450*/  @!P2 FMUL R11, R11, 0.5 ;  /* 0x3f0000000b0ba820 */ /* 0x000fcc0000400000 */
[----:B------:R-:W3:Y:S01]  /*0460*/  MUFU.EX2 R9, R11 ;  /* 0x0000000b00097308 */ /* 0x000ee20000000800 */
[----:B-1----:R-:W-:-:S04]  /*0470*/  @!P1 FMUL R8, R8, R8 ;  /* 0x0000000808089220 */ /* 0x002fc80000400000 */
[----:B------:R-:W-:Y:S01]  /*0480*/  FADD R8, R8, 1 ;  /* 0x3f80000008087421 */ /* 0x000fe20000000000 */
[----:B---3--:R-:W-:-:S04]  /*0490*/  @!P2 FMUL R9, R9, R9 ;  /* 0x000000090909a220 */ /* 0x008fc80000400000 */
[----:B------:R-:W-:Y:S01]  /*04a0*/  FSETP.GT.AND P1, PT, R8, 8.50705917302346158658e+37, PT ;  /* 0x7e8000000800780b */ /* 0x000fe20003f24000 */
[----:B------:R-:W-:-:S03]  /*04b0*/  FADD R9, R9, 1 ;  /* 0x3f80000009097421 */ /* 0x000fc60000000000 */
[----:B------:R-:W-:Y:S02]  /*04c0*/  FSEL R11, R31, 1, P1 ;  /* 0x3f8000001f0b7808 */ /* 0x000fe40000800000 */
[----:B------:R-:W-:-:S04]  /*04d0*/  FSETP.GT.AND P2, PT, R9, 8.50705917302346158658e+37, PT ;  /* 0x7e8000000900780b */ /* 0x000fc80003f44000 */
[----:B------:R-:W-:-:S03]  /*04e0*/  FSEL R12, R31, 1, P2 ;  /* 0x3f8000001f0c7808 */ /* 0x000fc60001000000 */
[----:B------:R-:W-:-:S06]  /*04f0*/  @P1 FMUL R8, R8, 0.25 ;  /* 0x3e80000008081820 */ /* 0x000fcc0000400000 */
[----:B------:R-:W1:Y:S01]  /*0500*/  MUFU.RCP R8, R8 ;  /* 0x0000000800087308 */ /* 0x000e620000001000 */
[----:B------:R-:W-:-:S07]  /*0510*/  @P2 FMUL R9, R9, 0.25 ;  /* 0x3e80000009092820 */ /* 0x000fce0000400000 */
[----:B------:R-:W3:Y:S01]  /*0520*/  MUFU.RCP R9, R9 ;  /* 0x0000000900097308 */ /* 0x000ee20000001000 */
[----:B-1----:R-:W-:-:S04]  /*0530*/  FMUL R11, R8, R11 ;  /* 0x0000000b080b7220 */ /* 0x002fc80000400000 */
[----:B------:R-:W-:Y:S01]  /*0540*/  FMUL R10, R10, R11 ;  /* 0x0000000b0a0a7220 */ /* 0x000fe20000400000 */
[----:B---3--:R-:W-:-:S04]  /*0550*/  FMUL R12, R9, R12 ;  /* 0x0000000c090c7220 */ /* 0x008fc80000400000 */
[----:B------:R-:W-:-:S05]  /*0560*/  FMUL R11, R5, R12 ;  /* 0x0000000c050b7220 */ /* 0x000fca0000400000 */
[----:B------:R1:W-:Y:S04]  /*0570*/  STS.64 [R21.X4], R10 ;  /* 0x0000000a15007388 */ /* 0x0003e80000004a00 */
[----:B------:R-:W-:Y:S06]  /*0580*/  BAR.SYNC.DEFER_BLOCKING 0x0 ;  /* 0x0000000000007b1d */ /* 0x000fec0000010000 */
[----:B------:R-:W3:Y:S01]  /*0590*/  LDG.E.EL R5, [R36.64+0x800] ;  /* 0x0008000424057981 */ /* 0x000ee2000c2e1900 */
[----:B-1----:R-:W-:-:S02]  /*05a0*/  IADD3 R11, R34, 0x400, RZ ;  /* 0x00000400220b7810 */ /* 0x002fc40007ffe0ff */
[C---:B---3--:R-:W-:Y:S02]  /*05b0*/  SHF.L.U32 R8, R5.reuse, 0x10, RZ ;  /* 0x0000001005087819 */ /* 0x048fe400000006ff */
[----:B------:R-:W-:-:S03]  /*05c0*/  PRMT R9, R5, 0x7632, R9 ;  /* 0x0000763205097816 */ /* 0x000fc60000000009 */
[----:B------:R-:W-:Y:S01]  /*05d0*/  FADD R5, RZ, -R8 ;  /* 0x80000008ff057221 */ /* 0x000fe20000000000 */
[----:B------:R-:W-:-:S03]  /*05e0*/  SHF.L.U32 R9, R9, 0x10, RZ ;  /* 0x0000001009097819 */ /* 0x000fc600000006ff */
[----:B------:R-:W-:Y:S02]  /*05f0*/  FMUL R12, R5, 1.4426950216293334961 ;  /* 0x3fb8aa3b050c7820 */ /* 0x000fe40000400000 */
[----:B------:R-:W-:-:S04]  /*0600*/  FADD R5, RZ, -R9 ;  /* 0x80000009ff057221 */ /* 0x000fc80000000000 */
[----:B0-----:R-:W-:Y:S01]  /*0610*/  FMUL R6, R5, 1.4426950216293334961 ;  /* 0x3fb8aa3b05067820 */ /* 0x001fe20000400000 */
[----:B------:R-:W-:-:S04]  /*0620*/  FSETP.GEU.AND P1, PT, R12, -126, PT ;  /* 0xc2fc00000c00780b */ /* 0x000fc80003f2e000 */
[----:B------:R-:W-:-:S09]  /*0630*/  FSETP.GEU.AND P2, PT, R6, -126, PT ;  /* 0xc2fc00000600780b */ /* 0x000fd20003f4e000 */
[----:B------:R-:W-:-:S04]  /*0640*/  @!P1 FMUL R12, R12, 0.5 ;  /* 0x3f0000000c0c9820 */ /* 0x000fc80000400000 */
[----:B------:R-:W-:Y:S01]  /*0650*/  @!P2 FMUL R6, R6, 0.5 ;  /* 0x3f0000000606a820 */ /* 0x000fe20000400000 */
[----:B------:R-:W0:Y:S08]  /*0660*/  MUFU.EX2 R5, R12 ;  /* 0x0000000c00057308 */ /* 0x000e300000000800 */
[----:B------:R-:W1:Y:S01]  /*0670*/  MUFU.EX2 R7, R6 ;  /* 0x0000000600077308 */ /* 0x000e620000000800 */
[----:B0-----:R-:W-:-:S04]  /*0680*/  @!P1 FMUL R5, R5, R5 ;  /* 0x0000000505059220 */ /* 0x001fc80000400000 */
[----:B------:R-:W-:Y:S01]  /*0690*/  FADD R5, R5, 1 ;  /* 0x3f80000005057421 */ /* 0x000fe20000000000 */
[----:B-1----:R-:W-:-:S04]  /*06a0*/  @!P2 FMUL R7, R7, R7 ;  /* 0x000000070707a220 */ /* 0x002fc80000400000 */
[----:B------:R-:W-:Y:S01]  /*06b0*/  FADD R13, R7, 1 ;  /* 0x3f800000070d7421 */ /* 0x000fe20000000000 */
[----:B------:R-:W-:-:S04]  /*06c0*/  FSETP.GT.AND P1, PT, R5, 8.50705917302346158658e+37, PT ;  /* 0x7e8000000500780b */ /* 0x000fc80003f24000 */
[----:B------:R-:W-:-:S09]  /*06d0*/  FSETP.GT.AND P2, PT, R13, 8.50705917302346158658e+37, PT ;  /* 0x7e8000000d00780b */ /* 0x000fd20003f44000 */
[----:B------:R-:W-:-:S04]  /*06e0*/  @P1 FMUL R5, R5, 0.25 ;  /* 0x3e80000005051820 */ /* 0x000fc80000400000 */
[----:B------:R-:W-:Y:S02]  /*06f0*/  @P2 FMUL R13, R13, 0.25 ;  /* 0x3e8000000d0d2820 */ /* 0x000fe40000400000 */
[----:B------:R-:W0:Y:S08]  /*0700*/  MUFU.RCP R5, R5 ;  /* 0x0000000500057308 */ /* 0x000e300000001000 */
[----:B------:R-:W1:Y:S01]  /*0710*/  MUFU.RCP R13, R13 ;  /* 0x0000000d000d7308 */ /* 0x000e620000001000 */
[----:B------:R-:W-:-:S02]  /*0720*/  FSEL R6, R31, 1, P1 ;  /* 0x3f8000001f067808 */ /* 0x000fc40000800000 */
[----:B------:R-:W-:-:S03]  /*0730*/  FSEL R10, R31, 1, P2 ;  /* 0x3f8000001f0a7808 */ /* 0x000fc60001000000 */
[----:B0-----:R-:W-:Y:S02]  /*0740*/  FMUL R15, R5, R6 ;  /* 0x00000006050f7220 */ /* 0x001fe40000400000 */
[----:B------:R-:W-:Y:S01]  /*0750*/  CS2R R6, SRZ ;  /* 0x0000000000067805 */ /* 0x000fe2000001ff00 */
[----:B-1----:R-:W-:Y:S01]  /*0760*/  FMUL R12, R13, R10 ;  /* 0x0000000a0d0c7220 */ /* 0x002fe20000400000 */
[----:B------:R-:W-:Y:S01]  /*0770*/  IMAD.WIDE R10, R11, R32, c[0x0][0x168] ;  /* 0x00005a000b0a7625 */ /* 0x000fe200078e0220 */
[----:B------:R-:W-:Y:S02]  /*0780*/  FMUL R8, R8, R15 ;  /* 0x0000000f08087220 */ /* 0x000fe40000400000 */
[----:B------:R-:W-:Y:S02]  /*0790*/  FMUL R9, R9, R12 ;  /* 0x0000000c09097220 */ /* 0x000fe40000400000 */
[----:B------:R0:W3:Y:S04]  /*07a0*/  @!P0 LDG.E.EF.64 R6, [R10.64] ;  /* 0x000000040a068981 */ /* 0x0000e8000c0e1b00 */
[----:B------:R-:W1:Y:S04]  /*07b0*/  LDS.128 R12, [R20.X4] ;  /* 0x00000000140c7984 */ /* 0x000e680000004c00 */
[----:B------:R-:W-:Y:S06]  /*07c0*/  BAR.SYNC.DEFER_BLOCKING 0x0 ;  /* 0x0000000000007b1d */ /* 0x000fec0000010000 */
[----:B------:R5:W-:Y:S04]  /*07d0*/  STS.64 [R21.X4], R8 ;  /* 0x0000000815007388 */ /* 0x000be80000004a00 */
[----:B------:R-:W-:Y:S06]  /*07e0*/  BAR.SYNC.DEFER_BLOCKING 0x0 ;  /* 0x0000000000007b1d */ /* 0x000fec0000010000 */
[----:B------:R-:W2:Y:S01]  /*07f0*/  LDG.E.EL R5, [R36.64+0xc00] ;  /* 0x000c000424057981 */ /* 0x000ea2000c2e1900 */
[----:B-----5:R-:W-:-:S02]  /*0800*/  SHF.L.U32 R9, R23, 0x10, RZ ;  /* 0x0000001017097819 */ /* 0x020fc400000006ff */
[C---:B--2---:R-:W-:Y:S02]  /*0810*/  SHF.L.U32 R28, R5.reuse, 0x10, RZ ;  /* 0x00000010051c7819 */ /* 0x044fe400000006ff */
        /* <DEDUP_REMOVED lines=11> */
[----:B------:R-:W2:Y:S01]  /*08d0*/  MUFU.EX2 R8, R10 ;  /* 0x0000000a00087308 */ /* 0x000ea20000000800 */
[----:B0-----:R-:W-:-:S04]  /*08e0*/  @!P1 FMUL R5, R5, R5 ;  /* 0x0000000505059220 */ /* 0x001fc80000400000 */
[----:B------:R-:W-:Y:S01]  /*08f0*/  FADD R11, R5, 1 ;  /* 0x3f800000050b7421 */ /* 0x000fe20000000000 */
[----:B--2---:R-:W-:-:S04]  /*0900*/  @!P2 FMUL R8, R8, R8 ;  /* 0x000000080808a220 */ /* 0x004fc80000400000 */
[----:B------:R-:W-:Y:S01]  /*0910*/  FADD R8, R8, 1 ;  /* 0x3f80000008087421 */ /* 0x000fe20000000000 */
[----:B------:R-:W-:-:S04]  /*0920*/  FSETP.GT.AND P1, PT, R11, 8.50705917302346158658e+37, PT ;  /* 0x7e8000000b00780b */ /* 0x000fc80003f24000 */
[----:B------:R-:W-:-:S09]  /*0930*/  FSETP.GT.AND P2, PT, R8, 8.50705917302346158658e+37, PT ;  /* 0x7e8000000800780b */ /* 0x000fd20003f44000 */
[----:B------:R-:W-:-:S04]  /*0940*/  @P1 FMUL R11, R11, 0.25 ;  /* 0x3e8000000b0b1820 */ /* 0x000fc80000400000 */
[----:B------:R-:W-:Y:S02]  /*0950*/  @P2 FMUL R8, R8, 0.25 ;  /* 0x3e80000008082820 */ /* 0x000fe40000400000 */
[----:B------:R-:W0:Y:S01]  /*0960*/  MUFU.RCP R11, R11 ;  /* 0x0000000b000b7308 */ /* 0x000e220000001000 */
[----:B------:R-:W-:-:S07]  /*0970*/  SHF.L.U32 R5, R27, 0x10, RZ ;  /* 0x000000101b057819 */ /* 0x000fce00000006ff */
[----:B------:R-:W2:Y:S01]  /*0980*/  MUFU.RCP R8, R8 ;  /* 0x0000000800087308 */ /* 0x000ea20000001000 */
[----:B----4-:R-:W-:Y:S01]  /*0990*/  FFMA R18, R5, R18, RZ ;  /* 0x0000001205127223 */ /* 0x010fe200000000ff */
[C---:B------:R-:W-:Y:S02]  /*09a0*/  FSEL R10, R31.reuse, 1, P1 ;  /* 0x3f8000001f0a7808 */ /* 0x040fe40000800000 */
[----:B------:R-:W-:Y:S01]  /*09b0*/  FSEL R25, R31, 1, P2 ;  /* 0x3f8000001f197808 */ /* 0x000fe20001000000 */
[----:B-1----:R-:W-:Y:S01]  /*09c0*/  FFMA R5, R9, R14, R18 ;  /* 0x0000000e09057223 */ /* 0x002fe20000000012 */
[----:B------:R-:W-:Y:S01]  /*09d0*/  IADD3 R9, R34, 0x600, RZ ;  /* 0x0000060022097810 */ /* 0x000fe20007ffe0ff */
[----:B0-----:R-:W-:Y:S02]  /*09e0*/  FMUL R33, R11, R10 ;  /* 0x0000000a0b217220 */ /* 0x001fe40000400000 */
[----:B--2---:R-:W-:Y:S02]  /*09f0*/  FMUL R10, R8, R25 ;  /* 0x00000019080a7220 */ /* 0x004fe40000400000 */
[----:B------:R-:W-:Y:S01]  /*0a00*/  IMAD.WIDE R8, R9, R32, c[0x0][0x168] ;  /* 0x00005a0009087625 */ /* 0x000fe200078e0220 */
[----:B------:R-:W-:Y:S01]  /*0a10*/  CS2R R24, SRZ ;  /* 0x0000000000187805 */ /* 0x000fe2000001ff00 */
[----:B------:R-:W-:-:S05]  /*0a20*/  FMUL R29, R29, R10 ;  /* 0x0000000a1d1d7220 */ /* 0x000fca0000400000 */
[----:B------:R0:W2:Y:S04]  /*0a30*/  @!P0 LDG.E.EF.64 R24, [R8.64] ;  /* 0x0000000408188981 */ /* 0x0000a8000c0e1b00 */
[----:B0-----:R-:W0:Y:S01]  /*0a40*/  LDS.128 R8, [R20.X4] ;  /* 0x0000000014087984 */ /* 0x001e220000004c00 */
[----:B------:R-:W-:-:S03]  /*0a50*/  FMUL R28, R28, R33 ;  /* 0x000000211c1c7220 */ /* 0x000fc60000400000 */
[----:B------:R-:W-:Y:S06]  /*0a60*/  BAR.SYNC.DEFER_BLOCKING 0x0 ;  /* 0x0000000000007b1d */ /* 0x000fec0000010000 */
[----:B------:R1:W-:Y:S04]  /*0a70*/  STS.64 [R21.X4], R28 ;  /* 0x0000001c15007388 */ /* 0x0003e80000004a00 */
[----:B------:R-:W-:Y:S06]  /*0a80*/  BAR.SYNC.DEFER_BLOCKING 0x0 ;  /* 0x0000000000007b1d */ /* 0x000fec0000010000 */
[----:B------:R-:W4:Y:S01]  /*0a90*/  LDG.E.EL R35, [R36.64+0x1000] ;  /* 0x0010000424237981 */ /* 0x000f22000c2e1900 */
[----:B------:R-:W-:-:S02]  /*0aa0*/  PRMT R23, R23, 0x7632, R23 ;  /* 0x0000763217177816 */ /* 0x000fc40000000017 */
[C---:B----4-:R-:W-:Y:S02]  /*0ab0*/  PRMT R14, R35.reuse, 0x7632, R14 ;  /* 0x00007632230e7816 */ /* 0x050fe4000000000e */
[----:B------:R-:W-:Y:S02]  /*0ac0*/  SHF.L.U32 R35, R35, 0x10, RZ ;  /* 0x0000001023237819 */ /* 0x000fe400000006ff */
[----:B------:R-:W-:-:S03]  /*0ad0*/  SHF.L.U32 R14, R14, 0x10, RZ ;  /* 0x000000100e0e7819 */ /* 0x000fc600000006ff */
[----:B------:R-:W-:-:S04]  /*0ae0*/  FADD R18, RZ, -R35 ;  /* 0x80000023ff127221 */ /* 0x000fc80000000000 */
[----:B------:R-:W-:Y:S01]  /*0af0*/  FMUL R30, R18, 1.4426950216293334961 ;  /* 0x3fb8aa3b121e7820 */ /* 0x000fe20000400000 */
[----:B------:R-:W-:-:S04]  /*0b00*/  FADD R18, RZ, -R14 ;  /* 0x8000000eff127221 */ /* 0x000fc80000000000 */
[----:B------:R-:W-:Y:S01]  /*0b10*/  FMUL R33, R18, 1.4426950216293334961 ;  /* 0x3fb8aa3b12217820 */ /* 0x000fe20000400000 */
[----:B------:R-:W-:-:S04]  /*0b20*/  FSETP.GEU.AND P1, PT, R30, -126, PT ;  /* 0xc2fc00001e00780b */ /* 0x000fc80003f2e000 */
[----:B------:R-:W-:-:S09]  /*0b30*/  FSETP.GEU.AND P2, PT, R33, -126, PT ;  /* 0xc2fc00002100780b */ /* 0x000fd20003f4e000 */
[----:B------:R-:W-:-:S04]  /*0b40*/  @!P1 FMUL R30, R30, 0.5 ;  /* 0x3f0000001e1e9820 */ /* 0x000fc80000400000 */
[----:B------:R-:W-:Y:S01]  /*0b50*/  @!P2 FMUL R33, R33, 0.5 ;  /* 0x3f0000002121a820 */ /* 0x000fe20000400000 */
[----:B-1----:R-:W1:Y:S08]  /*0b60*/  MUFU.EX2 R29, R30 ;  /* 0x0000001e001d7308 */ /* 0x002e700000000800 */
[----:B------:R-:W4:Y:S01]  /*0b70*/  MUFU.EX2 R28, R33 ;  /* 0x00000021001c7308 */ /* 0x000f220000000800 */
[----:B------:R-:W-:-:S04]  /*0b80*/  PRMT R18, R27, 0x7632, R18 ;  /* 0x000076321b127816 */ /* 0x000fc80000000012 */
[----:B------:R-:W-:Y:S01]  /*0b90*/  SHF.L.U32 R18, R18, 0x10, RZ ;  /* 0x0000001012127819 */ /* 0x000fe200000006ff */
[----:B-1----:R-:W-:-:S04]  /*0ba0*/  @!P1 FMUL R29, R29, R29 ;  /* 0x0000001d1d1d9220 */ /* 0x002fc80000400000 */
[----:B------:R-:W-:Y:S01]  /*0bb0*/  FFMA R27, R18, R19, RZ ;  /* 0x00000013121b7223 */ /* 0x000fe200000000ff */
[----:B------:R-:W-:Y:S01]  /*0bc0*/  FADD R18, R29, 1 ;  /* 0x3f8000001d127421 */ /* 0x000fe20000000000 */
[----:B----4-:R-:W-:-:S04]  /*0bd0*/  @!P2 FMUL R28, R28, R28 ;  /* 0x0000001c1c1ca220 */ /* 0x010fc80000400000 */
[----:B------:R-:W-:Y:S01]  /*0be0*/  FADD R19, R28, 1 ;  /* 0x3f8000001c137421 */ /* 0x000fe20000000000 */
[----:B------:R-:W-:-:S04]  /*0bf0*/  FSETP.GT.AND P1, PT, R18, 8.50705917302346158658e+37, PT ;  /* 0x7e8000001200780b */ /* 0x000fc80003f24000 */
[----:B------:R-:W-:Y:S02]  /*0c00*/  FSETP.GT.AND P2, PT, R19, 8.50705917302346158658e+37, PT ;  /* 0x7e8000001300780b */ /* 0x000fe40003f44000 */
[----:B------:R-:W-:-:S07]  /*0c10*/  SHF.L.U32 R30, R23, 0x10, RZ ;  /* 0x00000010171e7819 */ /* 0x000fce00000006ff */
[----:B------:R-:W-:-:S04]  /*0c20*/  @P1 FMUL R18, R18, 0.25 ;  /* 0x3e80000012121820 */ /* 0x000fc80000400000 */
[----:B------:R-:W-:Y:S01]  /*0c30*/  @P2 FMUL R19, R19, 0.25 ;  /* 0x3e80000013132820 */ /* 0x000fe20000400000 */
[----:B------:R-:W-:Y:S01]  /*0c40*/  FFMA R30, R30, R15, R27 ;  /* 0x0000000f1e1e7223 */ /* 0x000fe2000000001b */
[----:B------:R-:W1:Y:S01]  /*0c50*/  MUFU.RCP R18, R18 ;  /* 0x0000001200127308 */ /* 0x000e620000001000 */
[----:B------:R-:W-:Y:S02]  /*0c60*/  SHF.L.U32 R15, R26, 0x10, RZ ;  /* 0x000000101a0f7819 */ /* 0x000fe400000006ff */
[----:B------:R-:W-:-:S05]  /*0c70*/  SHF.L.U32 R33, R22, 0x10, RZ ;  /* 0x0000001016217819 */ /* 0x000fca00000006ff */
[----:B------:R-:W4:Y:S01]  /*0c80*/  MUFU.RCP R19, R19 ;  /* 0x0000001300137308 */ /* 0x000f220000001000 */
[----:B------:R-:W-:Y:S01]  /*0c90*/  FFMA R16, R15, R16, RZ ;  /* 0x000000100f107223 */ /* 0x000fe200000000ff */
[----:B------:R-:W-:-:S03]  /*0ca0*/  PRMT R26, R26, 0x7632, R26 ;  /* 0x000076321a1a7816 */ /* 0x000fc6000000001a */
[----:B------:R-:W-:Y:S01]  /*0cb0*/  FFMA R33, R33, R12, R16 ;  /* 0x0000000c21217223 */ /* 0x000fe20000000010 */
[----:B------:R-:W-:Y:S02]  /*0cc0*/  SHF.L.U32 R12, R26, 0x10, RZ ;  /* 0x000000101a0c7819 */ /* 0x000fe400000006ff */
[C---:B------:R-:W-:Y:S02]  /*0cd0*/  FSEL R15, R31.reuse, 1, P1 ;  /* 0x3f8000001f0f7808 */ /* 0x040fe40000800000 */
[----:B------:R-:W-:Y:S01]  /*0ce0*/  FSEL R26, R31, 1, P2 ;  /* 0x3f8000001f1a7808 */ /* 0x000fe20001000000 */
[----:B------:R-:W-:Y:S01]  /*0cf0*/  FFMA R12, R12, R17, RZ ;  /* 0x000000110c0c7223 */ /* 0x000fe200000000ff */
[----:B------:R-:W-:Y:S01]  /*0d00*/  PRMT R22, R22, 0x7632, R22 ;  /* 0x0000763216167816 */ /* 0x000fe20000000016 */
[----:B-1----:R-:W-:Y:S02]  /*0d10*/  FMUL R16, R18, R15 ;  /* 0x0000000f12107220 */ /* 0x002fe40000400000 */
[----:B----4-:R-:W-:Y:S01]  /*0d20*/  FMUL R17, R19, R26 ;  /* 0x0000001a13117220 */ /* 0x010fe20000400000 */
[----:B------:R-:W-:Y:S01]  /*0d30*/  IADD3 R19, R34, 0x800, RZ ;  /* 0x0000080022137810 */ /* 0x000fe20007ffe0ff */
[----:B------:R-:W-:Y:S01]  /*0d40*/  FMUL R16, R35, R16 ;  /* 0x0000001023107220 */ /* 0x000fe20000400000 */
[----:B------:R-:W-:Y:S01]  /*0d50*/  CS2R R26, SRZ ;  /* 0x00000000001a7805 */ /* 0x000fe2000001ff00 */
[----:B------:R-:W-:-:S02]  /*0d60*/  SHF.L.U32 R35, R22, 0x10, RZ ;  /* 0x0000001016237819 */ /* 0x000fc400000006ff */
[----:B------:R-:W-:Y:S01]  /*0d70*/  IMAD.WIDE R18, R19, R32, c[0x0][0x168] ;  /* 0x00005a0013127625 */ /* 0x000fe200078e0220 */
[----:B------:R-:W-:Y:S02]  /*0d80*/  FMUL R17, R14, R17 ;  /* 0x000000110e117220 */ /* 0x000fe40000400000 */
[----:B------:R-:W-:Y:S02]  /*0d90*/  FFMA R35, R35, R13, R12 ;  /* 0x0000000d23237223 */ /* 0x000fe4000000000c */
[----:B------:R1:W4:Y:S04]  /*0da0*/  @!P0 LDG.E.EF.64 R26, [R18.64] ;  /* 0x00000004121a8981 */ /* 0x000328000c0e1b00 */
[----:B------:R-:W5:Y:S04]  /*0db0*/  LDS.128 R12, [R20.X4] ;  /* 0x00000000140c7984 */ /* 0x000f680000004c00 */
[----:B------:R-:W-:Y:S06]  /*0dc0*/  BAR.SYNC.DEFER_BLOCKING 0x0 ;  /* 0x0000000000007b1d */ /* 0x000fec0000010000 */
[----:B------:R0:W-:Y:S04]  /*0dd0*/  STS.64 [R21.X4], R16 ;  /* 0x0000001015007388 */ /* 0x0001e80000004a00 */
[----:B------:R-:W-:Y:S06]  /*0de0*/  BAR.SYNC.DEFER_BLOCKING 0x0 ;  /* 0x0000000000007b1d */ /* 0x000fec0000010000 */
[----:B------:R-:W1:Y:S01]  /*0df0*/  LDG.E.EL R36, [R36.64+0x1400] ;  /* 0x0014000424247981 */ /* 0x000e62000c2e1900 */
[----:B------:R-:W-:Y:S01]  /*0e00*/  IADD3 R23, R34, 0xa00, RZ ;  /* 0x00000a0022177810 */ /* 0x000fe20007ffe0ff */
[----:B------:R-:W-:-:S04]  /*0e10*/  CS2R R28, SRZ ;  /* 0x00000000001c7805 */ /* 0x000fc8000001ff00 */
[----:B------:R-:W-:-:S05]  /*0e20*/  IMAD.WIDE R22, R23, R32, c[0x0][0x168] ;  /* 0x00005a0017167625 */ /* 0x000fca00078e0220 */
[----:B------:R0:W2:Y:S01]  /*0e30*/  @!P0 LDG.E.EF.64 R28, [R22.64] ;  /* 0x00000004161c8981 */ /* 0x0000a2000c0e1b00 */
[C---:B-1----:R-:W-:Y:S02]  /*0e40*/  PRMT R19, R36.reuse, 0x7632, R19 ;  /* 0x0000763224137816 */ /* 0x042fe40000000013 */
[----:B------:R-:W-:Y:S02]  /*0e50*/  SHF.L.U32 R18, R36, 0x10, RZ ;  /* 0x0000001024127819 */ /* 0x000fe400000006ff */
[----:B0-----:R-:W-:-:S03]  /*0e60*/  SHF.L.U32 R16, R19, 0x10, RZ ;  /* 0x0000001013107819 */ /* 0x001fc600000006ff */
[----:B------:R-:W-:Y:S02]  /*0e70*/  FADD R32, RZ, -R18 ;  /* 0x80000012ff207221 */ /* 0x000fe40000000000 */
[----:B------:R-:W-:Y:S02]  /*0e80*/  FADD R17, RZ, -R16 ;  /* 0x80000010ff117221 */ /* 0x000fe40000000000 */
[----:B------:R-:W-:Y:S02]  /*0e90*/  FMUL R32, R32, 1.4426950216293334961 ;  /* 0x3fb8aa3b20207820 */ /* 0x000fe40000400000 */
[----:B------:R-:W-:-:S03]  /*0ea0*/  FMUL R19, R17, 1.4426950216293334961 ;  /* 0x3fb8aa3b11137820 */ /* 0x000fc60000400000 */
[----:B------:R-:W-:Y:S02]  /*0eb0*/  FSETP.GEU.AND P1, PT, R32, -126, PT ;  /* 0xc2fc00002000780b */ /* 0x000fe40003f2e000 */
[----:B------:R-:W-:-:S11]  /*0ec0*/  FSETP.GEU.AND P2, PT, R19, -126, PT ;  /* 0xc2fc00001300780b */ /* 0x000fd60003f4e000 */
[----:B------:R-:W-:Y:S02]  /*0ed0*/  @!P1 FMUL R32, R32, 0.5 ;  /* 0x3f00000020209820 */ /* 0x000fe40000400000 */
[----:B------:R-:W-:Y:S02]  /*0ee0*/  @!P2 FMUL R19, R19, 0.5 ;  /* 0x3f0000001313a820 */ /* 0x000fe40000400000 */
        /* <DEDUP_REMOVED lines=13> */
[----:B------:R-:W-:Y:S02]  /*0fc0*/  FSEL R31, R31, 1, P2 ;  /* 0x3f8000001f1f7808 */ /* 0x000fe40001000000 */
[----:B---3--:R-:W-:Y:S01]  /*0fd0*/  PRMT R17, R6, 0x7632, R17 ;  /* 0x0000763206117816 */ /* 0x008fe20000000011 */
[----:B0-----:R-:W-:-:S03]  /*0fe0*/  FMUL R19, R23, R22 ;  /* 0x0000001617137220 */ /* 0x001fc60000400000 */
[----:B------:R-:W-:Y:S01]  /*0ff0*/  SHF.L.U32 R32, R17, 0x10, RZ ;  /* 0x0000001011207819 */ /* 0x000fe200000006ff */
[----:B------:R-:W-:Y:S01]  /*1000*/  FMUL R22, R18, R19 ;  /* 0x0000001312167220 */ /* 0x000fe20000400000 */
[----:B-1----:R-:W-:-:S04]  /*1010*/  FMUL R31, R34, R31 ;  /* 0x0000001f221f7220 */ /* 0x002fc80000400000 */
[----:B------:R-:W-:Y:S02]  /*1020*/  FMUL R23, R16, R31 ;  /* 0x0000001f10177220 */ /* 0x000fe40000400000 */
[----:B------:R-:W0:Y:S04]  /*1030*/  LDS.128 R16, [R20.X4] ;  /* 0x0000000014107984 */ /* 0x000e280000004c00 */
[----:B------:R-:W-:Y:S06]  /*1040*/  BAR.SYNC.DEFER_BLOCKING 0x0 ;  /* 0x0000000000007b1d */ /* 0x000fec0000010000 */
[----:B------:R-:W-:Y:S04]  /*1050*/  STS.64 [R21.X4], R22 ;  /* 0x0000001615007388 */ /* 0x000fe80000004a00 */
[----:B------:R-:W-:Y:S01]  /*1060*/  BAR.SYNC.DEFER_BLOCKING 0x0 ;  /* 0x0000000000007b1d */ /* 0x000fe20000010000 */
[----:B------:R-:W-:-:S05]  /*1070*/  SHF.L.U32 R6, R6, 0x10, RZ ;  /* 0x0000001006067819 */ /* 0x000fca00000006ff */
[----:B------:R-:W-:Y:S01]  /*1080*/  FFMA R33, R6, R8, R33 ;  /* 0x0000000806217223 */ /* 0x000fe20000000021 */
[C---:B------:R-:W-:Y:S02]  /*1090*/  SHF.L.U32 R6, R7.reuse, 0x10, RZ ;  /* 0x0000001007067819 */ /* 0x040fe400000006ff */
[----:B------:R-:W-:Y:S01]  /*10a0*/  PRMT R7, R7, 0x7632, R7 ;  /* 0x0000763207077816 */ /* 0x000fe20000000007 */
[----:B------:R-:W1:Y:S03]  /*10b0*/  LDS.128 R20, [R20.X4] ;  /* 0x0000000014147984 */ /* 0x000e660000004c00 */
[----:B------:R-:W-:Y:S02]  /*10c0*/  SHF.L.U32 R7, R7, 0x10, RZ ;  /* 0x0000001007077819 */ /* 0x000fe400000006ff */
[----:B--2---:R-:W-:Y:S01]  /*10d0*/  PRMT R8, R24, 0x7632, R8 ;  /* 0x0000763218087816 */ /* 0x004fe20000000008 */
[----:B------:R-:W-:-:S02]  /*10e0*/  FFMA R32, R32, R9, R35 ;  /* 0x0000000920207223 */ /* 0x000fc40000000023 */
[----:B------:R-:W-:Y:S01]  /*10f0*/  FFMA R11, R7, R11, R30 ;  /* 0x0000000b070b7223 */ /* 0x000fe2000000001e */
[----:B------:R-:W-:Y:S01]  /*1100*/  SHF.L.U32 R7, R8, 0x10, RZ ;  /* 0x0000001008077819 */ /* 0x000fe200000006ff */
[--C-:B------:R-:W-:Y:S01]  /*1110*/  FFMA R10, R6, R10, R5.reuse ;  /* 0x0000000a060a7223 */ /* 0x100fe20000000005 */
[C---:B------:R-:W-:Y:S02]  /*1120*/  PRMT R5, R25.reuse, 0x7632, R5 ;  /* 0x0000763219057816 */ /* 0x040fe40000000005 */
[----:B----4-:R-:W-:Y:S02]  /*1130*/  PRMT R8, R26, 0x7632, R8 ;  /* 0x000076321a087816 */ /* 0x010fe40000000008 */
[----:B------:R-:W-:Y:S02]  /*1140*/  SHF.L.U32 R24, R24, 0x10, RZ ;  /* 0x0000001018187819 */ /* 0x000fe400000006ff */
[----:B------:R-:W-:Y:S01]  /*1150*/  SHF.L.U32 R25, R25, 0x10, RZ ;  /* 0x0000001019197819 */ /* 0x000fe200000006ff */
[----:B-----5:R-:W-:Y:S01]  /*1160*/  FFMA R13, R7, R13, R32 ;  /* 0x0000000d070d7223 */ /* 0x020fe20000000020 */
[----:B------:R-:W-:Y:S01]  /*1170*/  SHF.L.U32 R8, R8, 0x10, RZ ;  /* 0x0000001008087819 */ /* 0x000fe200000006ff */
[----:B------:R-:W-:Y:S01]  /*1180*/  FFMA R12, R24, R12, R33 ;  /* 0x0000000c180c7223 */ /* 0x000fe20000000021 */
[----:B------:R-:W-:-:S02]  /*1190*/  SHF.L.U32 R7, R26, 0x10, RZ ;  /* 0x000000101a077819 */ /* 0x000fc400000006ff */
[----:B------:R-:W-:Y:S01]  /*11a0*/  SHF.L.U32 R6, R5, 0x10, RZ ;  /* 0x0000001005067819 */ /* 0x000fe200000006ff */
[----:B------:R-:W-:Y:S01]  /*11b0*/  FFMA R5, R25, R14, R10 ;  /* 0x0000000e19057223 */ /* 0x000fe2000000000a */
[----:B------:R-:W-:Y:S02]  /*11c0*/  PRMT R9, R28, 0x7632, R9 ;  /* 0x000076321c097816 */ /* 0x000fe40000000009 */
[C---:B------:R-:W-:Y:S01]  /*11d0*/  SHF.L.U32 R10, R27.reuse, 0x10, RZ ;  /* 0x000000101b0a7819 */ /* 0x040fe200000006ff */
[----:B0-----:R-:W-:Y:S01]  /*11e0*/  FFMA R13, R8, R17, R13 ;  /* 0x00000011080d7223 */ /* 0x001fe2000000000d */
[----:B------:R-:W-:Y:S01]  /*11f0*/  PRMT R27, R27, 0x7632, R27 ;  /* 0x000076321b1b7816 */ /* 0x000fe2000000001b */
[----:B------:R-:W-:Y:S01]  /*1200*/  FFMA R12, R7, R16, R12 ;  /* 0x00000010070c7223 */ /* 0x000fe2000000000c */
[----:B------:R-:W-:Y:S02]  /*1210*/  SHF.L.U32 R8, R9, 0x10, RZ ;  /* 0x0000001009087819 */ /* 0x000fe400000006ff */
[----:B------:R-:W-:Y:S01]  /*1220*/  SHF.L.U32 R7, R28, 0x10, RZ ;  /* 0x000000101c077819 */ /* 0x000fe200000006ff */
[----:B------:R-:W-:Y:S01]  /*1230*/  FFMA R10, R10, R18, R5 ;  /* 0x000000120a0a7223 */ /* 0x000fe20000000005 */
[----:B------:R-:W-:Y:S01]  /*1240*/  SHF.L.U32 R27, R27, 0x10, RZ ;  /* 0x000000101b1b7819 */ /* 0x000fe200000006ff */
[----:B------:R-:W-:Y:S01]  /*1250*/  FFMA R6, R6, R15, R11 ;  /* 0x0000000f06067223 */ /* 0x000fe2000000000b */
[----:B------:R-:W-:-:S02]  /*1260*/  SHF.L.U32 R5, R29, 0x10, RZ ;  /* 0x000000101d057819 */ /* 0x000fc400000006ff */
[----:B------:R-:W-:Y:S01]  /*1270*/  PRMT R29, R29, 0x7632, R29 ;  /* 0x000076321d1d7816 */ /* 0x000fe2000000001d */
[----:B------:R-:W-:Y:S01]  /*1280*/  FFMA R19, R27, R19, R6 ;  /* 0x000000131b137223 */ /* 0x000fe20000000006 */
[----:B-1----:R-:W-:Y:S01]  /*1290*/  FFMA R8, R8, R21, R13 ;  /* 0x0000001508087223 */ /* 0x002fe2000000000d */
[----:B------:R-:W-:Y:S01]  /*12a0*/  FFMA R7, R7, R20, R12 ;  /* 0x0000001407077223 */ /* 0x000fe2000000000c */
[----:B------:R-:W-:Y:S01]  /*12b0*/  SHF.L.U32 R6, R29, 0x10, RZ ;  /* 0x000000101d067819 */ /* 0x000fe200000006ff */
[----:B------:R-:W-:Y:S02]  /*12c0*/  FFMA R5, R5, R22, R10 ;  /* 0x0000001605057223 */ /* 0x000fe4000000000a */
[----:B------:R-:W-:Y:S02]  /*12d0*/  FSEL R8, R8, RZ, !P0 ;  /* 0x000000ff08087208 */ /* 0x000fe40004000000 */
[----:B------:R-:W-:Y:S01]  /*12e0*/  FSEL R7, R7, RZ, !P0 ;  /* 0x000000ff07077208 */ /* 0x000fe20004000000 */
[----:B------:R-:W-:Y:S01]  /*12f0*/  FFMA R6, R6, R23, R19 ;  /* 0x0000001706067223 */ /* 0x000fe20000000013 */
[----:B------:R-:W-:-:S03]  /*1300*/  FSEL R5, R5, RZ, !P0 ;  /* 0x000000ff05057208 */ /* 0x000fc60004000000 */
[----:B------:R-:W-:Y:S01]  /*1310*/  FADD R8, R8, R7 ;  /* 0x0000000708087221 */ /* 0x000fe20000000000 */
[----:B------:R-:W-:-:S03]  /*1320*/  FSEL R6, R6, RZ, !P0 ;  /* 0x000000ff06067208 */ /* 0x000fc60004000000 */
[----:B------:R-:W-:-:S04]  /*1330*/  FADD R5, R5, R8 ;  /* 0x0000000805057221 */ /* 0x000fc80000000000 */
[----:B------:R-:W-:-:S05]  /*1340*/  FADD R5, R6, R5 ;  /* 0x0000000506057221 */ /* 0x000fca0000000000 */
[----:B------:R-:W0:Y:S02]  /*1350*/  SHFL.BFLY PT, R6, R5, 0x10, 0x1f ;  /* 0x0e001f0005067f89 */ /* 0x000e2400000e0000 */
[----:B0-----:R-:W-:-:S05]  /*1360*/  FADD R6, R5, R6 ;  /* 0x0000000605067221 */ /* 0x001fca0000000000 */
[----:B------:R-:W0:Y:S02]  /*1370*/  SHFL.BFLY PT, R7, R6, 0x8, 0x1f ;  /* 0x0d001f0006077f89 */ /* 0x000e2400000e0000 */
[----:B0-----:R-:W-:-:S05]  /*1380*/  FADD R7, R6, R7 ;  /* 0x0000000706077221 */ /* 0x001fca0000000000 */
[----:B------:R-:W0:Y:S02]  /*1390*/  SHFL.BFLY PT, R8, R7, 0x4, 0x1f ;  /* 0x0c801f0007087f89 */ /* 0x000e2400000e0000 */
[----:B0-----:R-:W-:-:S05]  /*13a0*/  FADD R8, R7, R8 ;  /* 0x0000000807087221 */ /* 0x001fca0000000000 */
[----:B------:R-:W0:Y:S04]  /*13b0*/  SHFL.BFLY PT, R9, R8, 0x2, 0x1f ;  /* 0x0c401f0008097f89 */ /* 0x000e2800000e0000 */
[----:B------:R-:W-:Y:S01]  /*13c0*/  BAR.SYNC.DEFER_BLOCKING 0x0 ;  /* 0x0000000000007b1d */ /* 0x000fe20000010000 */
[----:B0-----:R-:W-:-:S05]  /*13d0*/  FADD R9, R8, R9 ;  /* 0x0000000908097221 */ /* 0x001fca0000000000 */
[----:B------:R-:W0:Y:S01]  /*13e0*/  SHFL.BFLY PT, R10, R9, 0x1, 0x1f ;  /* 0x0c201f00090a7f89 */ /* 0x000e2200000e0000 */
[----:B------:R-:W-:Y:S02]  /*13f0*/  LOP3.LUT P0, RZ, R0, 0x1f, RZ, 0xc0, !PT ;  /* 0x0000001f00ff7812 */ /* 0x000fe4000780c0ff */
[----:B------:R-:W-:Y:S02]  /*1400*/  SHF.R.U32.HI R5, RZ, 0x3, R0 ;  /* 0x00000003ff057819 */ /* 0x000fe40000011600 */
[----:B------:R-:W-:-:S04]  /*1410*/  SHF.L.U32 R11, R4, 0x4, RZ ;  /* 0x00000004040b7819 */ /* 0x000fc800000006ff */
[----:B------:R-:W-:Y:S01]  /*1420*/  LOP3.LUT R5, R11, 0xc, R5, 0xf8, !PT ;  /* 0x0000000c0b057812 */ /* 0x000fe200078ef805 */
[----:B0-----:R-:W-:-:S05]  /*1430*/  FADD R10, R9, R10 ;  /* 0x0000000a090a7221 */ /* 0x001fca0000000000 */
[----:B------:R-:W-:Y:S04]  /*1440*/  @!P0 STS [R5], R10 ;  /* 0x0000000a05008388 */ /* 0x000fe80000000800 */
[----:B------:R-:W-:Y:S01]  /*1450*/  BAR.SYNC.DEFER_BLOCKING 0x0 ;  /* 0x0000000000007b1d */ /* 0x000fe20000010000 */
[----:B------:R-:W-:-:S13]  /*1460*/  ISETP.GE.AND P1, PT, R0, 0x8, PT ;  /* 0x000000080000780c */ /* 0x000fda0003f26270 */
[----:B------:R-:W0:Y:S04]  /*1470*/  @!P1 LDS R2, [R0.X4] ;  /* 0x0000000000029984 */ /* 0x000e280000004800 */
[----:B0-----:R-:W0:Y:S01]  /*1480*/  SHFL.BFLY PT, R7, R2, 0x2, 0x1f ;  /* 0x0c401f0002077f89 */ /* 0x001e2200000e0000 */
[----:B------:R-:W-:Y:S01]  /*1490*/  LOP3.LUT P0, RZ, R0, 0x3, RZ, 0xc0, !PT ;  /* 0x0000000300ff7812 */ /* 0x000fe2000780c0ff */
[----:B0-----:R-:W-:-:S05]  /*14a0*/  FADD R7, R2, R7 ;  /* 0x0000000702077221 */ /* 0x001fca0000000000 */
[----:B------:R-:W0:Y:S01]  /*14b0*/  SHFL.BFLY PT, R6, R7, 0x1, 0x1f ;  /* 0x0c201f0007067f89 */ /* 0x000e2200000e0000 */
[----:B------:R-:W-:Y:S01]  /*14c0*/  ISETP.LT.AND P0, PT, R0, 0x8, !P0 ;  /* 0x000000080000780c */ /* 0x000fe20004701270 */
[----:B0-----:R-:W-:-:S12]  /*14d0*/  FADD R9, R7, R6 ;  /* 0x0000000607097221 */ /* 0x001fd80000000000 */
[----:B------:R-:W-:Y:S04]  /*14e0*/  @P0 STS [R0.X4], R9 ;  /* 0x0000000900000388 */ /* 0x000fe80000004800 */
[----:B------:R-:W-:Y:S06]  /*14f0*/  BAR.SYNC.DEFER_BLOCKING 0x0 ;  /* 0x0000000000007b1d */ /* 0x000fec0000010000 */
[----:B------:R-:W0:Y:S01]  /*1500*/  LDS R5, [R4.X16] ;  /* 0x0000000004057984 */ /* 0x000e22000000c800 */
[----:B------:R-:W-:-:S03]  /*1510*/  IMAD R2, R4, -0xc, R11 ;  /* 0xfffffff404027824 */ /* 0x000fc600078e020b */
[----:B------:R-:W-:Y:S01]  /*1520*/  BAR.SYNC.DEFER_BLOCKING 0x0 ;  /* 0x0000000000007b1d */ /* 0x000fe20000010000 */
[----:B------:R-:W-:Y:S02]  /*1530*/  LOP3.LUT P0, RZ, R0, 0xfe, RZ, 0xc0, !PT ;  /* 0x000000fe00ff7812 */ /* 0x000fe4000780c0ff */
[----:B------:R-:W-:-:S04]  /*1540*/  LOP3.LUT R3, R3, 0x1, R0, 0xf8, !PT ;  /* 0x0000000103037812 */ /* 0x000fc800078ef800 */
[----:B------:R-:W-:Y:S01]  /*1550*/  ISETP.LT.AND P0, PT, R3, 0x2400, !P0 ;  /* 0x000024000300780c */ /* 0x000fe20004701270 */
[----:B0-----:R0:W-:Y:S04]  /*1560*/  STS [R2], R5 ;  /* 0x0000000502007388 */ /* 0x0011e80000000800 */
[----:B------:R-:W-:Y:S08]  /*1570*/  BAR.SYNC.DEFER_BLOCKING 0x0 ;  /* 0x0000000000007b1d */ /* 0x000ff00000010000 */
[----:B------:R-:W-:Y:S05]  /*1580*/  @!P0 EXIT ;  /* 0x000000000000894d */ /* 0x000fea0003800000 */
[----:B0-----:R-:W-:Y:S02]  /*1590*/  LOP3.LUT R0, R0, 0x1, RZ, 0xc0, !PT ;  /* 0x0000000100007812 */ /* 0x001fe400078ec0ff */
[----:B------:R-:W-:-:S03]  /*15a0*/  MOV R2, 0x4 ;  /* 0x0000000400027802 */ /* 0x000fc60000000f00 */
[----:B------:R-:W0:Y:S02]  /*15b0*/  LDS R5, [R0.X4] ;  /* 0x0000000000057984 */ /* 0x000e240000004800 */
[----:B------:R-:W-:-:S05]  /*15c0*/  IMAD.WIDE R2, R3, R2, c[0x0][0x170] ;  /* 0x00005c0003027625 */ /* 0x000fca00078e0202 */
[----:B0-----:R-:W-:Y:S01]  /*15d0*/  STG.E [R2.64], R5 ;  /* 0x0000000502007986 */ /* 0x001fe2000c101904 */
[----:B------:R-:W-:Y:S05]  /*15e0*/  EXIT ;  /* 0x000000000000794d */ /* 0x000fea0003800000 */
.L_x_0:
[----:B------:R-:W-:-:S00]  /*15f0*/  BRA `(.L_x_0) ;  /* 0xfffffff000007947 */ /* 0x000fc0000383ffff */
[----:B------:R-:W-:-:S00]  /*1600*/  NOP ;  /* 0x0000000000007918 */ /* 0x000fc00000000000 */
[----:B------:R-:W-:-:S00]  /*1610*/  NOP ;  /* 0x0000000000007918 */ /* 0x000fc00000000000 */
[----:B------:R-:W-:-:S00]  /*1620*/  NOP ;  /* 0x0000000000007918 */ /* 0x000fc00000000000 */
[----:B------:R-:W-:-:S00]  /*1630*/  NOP ;  /* 0x0000000000007918 */ /* 0x000fc00000000000 */
[----:B------:R-:W-:-:S00]  /*1640*/  NOP ;  /* 0x0000000000007918 */ /* 0x000fc00000000000 */
[----:B------:R-:W-:-:S00]  /*1650*/  NOP ;  /* 0x0000000000007918 */ /* 0x000fc00000000000 */
[----:B------:R-:W-:-:S00]  /*1660*/  NOP ;  /* 0x0000000000007918 */ /* 0x000fc00000000000 */
[----:B------:R-:W-:-:S00]  /*1670*/  NOP ;  /* 0x0000000000007918 */ /* 0x000fc00000000000 */
.L_x_1:


//--------------------- .nv.shared.triton_red_fused_addmm_0 --------------------------
	.section	.nv.shared.triton_red_fused_addmm_0,"aw",@nobits
	.sectionflags	@""
	.align	16
